	.headerflags	@"EF_CUDA_TEXMODE_UNIFIED EF_CUDA_64BIT_ADDRESS EF_CUDA_ACCELERATORS EF_CUDA_SM90 EF_CUDA_VIRTUAL_SM(EF_CUDA_SM90)"
	.elftype	@"ET_EXEC"


//--------------------- .nv.info                  --------------------------
	.section	.nv.info,"",@"SHT_CUDA_INFO"
	.align	4


	//----- nvinfo : EIATTR_REGCOUNT
	.align		4
        /*0000*/ 	.byte	0x04, 0x2f
        /*0002*/ 	.short	(.L_1 - .L_0)
	.align		4
.L_0:
        /*0004*/ 	.word	index@(triton_poi_fused_add_clamp_20)
        /*0008*/ 	.word	0x0000000b


	//----- nvinfo : EIATTR_MIN_STACK_SIZE
	.align		4
.L_1:
        /*000c*/ 	.byte	0x04, 0x12
        /*000e*/ 	.short	(.L_3 - .L_2)
	.align		4
.L_2:
        /*0010*/ 	.word	index@(triton_poi_fused_add_clamp_20)
        /*0014*/ 	.word	0x00000000


	//----- nvinfo : EIATTR_FRAME_SIZE
	.align		4
.L_3:
        /*0018*/ 	.byte	0x04, 0x11
        /*001a*/ 	.short	(.L_5 - .L_4)
	.align		4
.L_4:
        /*001c*/ 	.word	index@(triton_poi_fused_add_clamp_20)
        /*0020*/ 	.word	0x00000000


	//----- nvinfo : EIATTR_MIN_STACK_SIZE
	.align		4
.L_5:
        /*0024*/ 	.byte	0x04, 0x12
        /*0026*/ 	.short	(.L_7 - .L_6)
	.align		4
.L_6:
        /*0028*/ 	.word	index@(triton_poi_fused_add_clamp_20)
        /*002c*/ 	.word	0x00000000
.L_7:


//--------------------- .nv.info.triton_poi_fused_add_clamp_20 --------------------------
	.section	.nv.info.triton_poi_fused_add_clamp_20,"",@"SHT_CUDA_INFO"
	.sectionflags	@""
	.align	4


	//----- nvinfo : EIATTR_CUDA_API_VERSION
	.align		4
        /*0000*/ 	.byte	0x04, 0x37
        /*0002*/ 	.short	(.L_9 - .L_8)
.L_8:
        /*0004*/ 	.word	0x0000007c


	//----- nvinfo : EIATTR_KPARAM_INFO
	.align		4
.L_9:
        /*0008*/ 	.byte	0x04, 0x17
        /*000a*/ 	.short	(.L_11 - .L_10)
.L_10:
        /*000c*/ 	.word	0x00000000
        /*0010*/ 	.short	0x0001
        /*0012*/ 	.short	0x0008
        /*0014*/ 	.byte	0x00, 0xf0, 0x11, 0x00


	//----- nvinfo : EIATTR_KPARAM_INFO
	.align		4
.L_11:
        /*0018*/ 	.byte	0x04, 0x17
        /*001a*/ 	.short	(.L_13 - .L_12)
.L_12:
        /*001c*/ 	.word	0x00000000
        /*0020*/ 	.short	0x0000
        /*0022*/ 	.short	0x0000
        /*0024*/ 	.byte	0x00, 0xf4, 0x21, 0x00


	//----- nvinfo : EIATTR_SPARSE_MMA_MASK
	.align		4
.L_13:
        /*0028*/ 	.byte	0x03, 0x50
        /*002a*/ 	.short	0x0000


	//----- nvinfo : EIATTR_MAXREG_COUNT
	.align		4
        /*002c*/ 	.byte	0x03, 0x1b
        /*002e*/ 	.short	0x00ff


	//----- nvinfo : EIATTR_EXIT_INSTR_OFFSETS
	.align		4
        /*0030*/ 	.byte	0x04, 0x1c
        /*0032*/ 	.short	(.L_15 - .L_14)


	//   ....[0]....
.L_14:
        /*0034*/ 	.word	0x00000180


	//   ....[1]....
        /*0038*/ 	.word	0x000001d0


	//----- nvinfo : EIATTR_REQNTID
	.align		4
.L_15:
        /*003c*/ 	.byte	0x04, 0x10
        /*003e*/ 	.short	(.L_17 - .L_16)
.L_16:
        /*0040*/ 	.word	0x00000020
        /*0044*/ 	.word	0x00000001
        /*0048*/ 	.word	0x00000001


	//----- nvinfo : EIATTR_CBANK_PARAM_SIZE
	.align		4
.L_17:
        /*004c*/ 	.byte	0x03, 0x19
        /*004e*/ 	.short	0x000c


	//----- nvinfo : EIATTR_PARAM_CBANK
	.align		4
        /*0050*/ 	.byte	0x04, 0x0a
        /*0052*/ 	.short	(.L_19 - .L_18)
	.align		4
.L_18:
        /*0054*/ 	.word	index@(.nv.constant0.triton_poi_fused_add_clamp_20)
        /*0058*/ 	.short	0x0210
        /*005a*/ 	.short	0x000c


	//----- nvinfo : EIATTR_SW_WAR
	.align		4
.L_19:
        /*005c*/ 	.byte	0x04, 0x36
        /*005e*/ 	.short	(.L_21 - .L_20)
.L_20:
        /*0060*/ 	.word	0x00000008
.L_21:


//--------------------- .nv.callgraph             --------------------------
	.section	.nv.callgraph,"",@"SHT_CUDA_CALLGRAPH"
	.align	4
	.sectionentsize	8
	.align		4
        /*0000*/ 	.word	0x00000000
	.align		4
        /*0004*/ 	.word	0xffffffff
	.align		4
        /*0008*/ 	.word	0x00000000
	.align		4
        /*000c*/ 	.word	0xfffffffe
	.align		4
        /*0010*/ 	.word	0x00000000
	.align		4
        /*0014*/ 	.word	0xfffffffd
	.align		4
        /*0018*/ 	.word	0x00000000
	.align		4
        /*001c*/ 	.word	0xfffffffc


//--------------------- .text.triton_poi_fused_add_clamp_20 --------------------------
	.section	.text.triton_poi_fused_add_clamp_20,"ax",@progbits
	.align	128
        .global         triton_poi_fused_add_clamp_20
        .type           triton_poi_fused_add_clamp_20,@function
        .size           triton_poi_fused_add_clamp_20,(.L_x_1 - triton_poi_fused_add_clamp_20)
        .other          triton_poi_fused_add_clamp_20,@"STO_CUDA_ENTRY STV_DEFAULT"
triton_poi_fused_add_clamp_20:
.text.triton_poi_fused_add_clamp_20:
[----:B------:R-:W0:Y:S02]  /*0000*/  LDC R1, c[0x0][0x28] ;  /* 0x00000a00ff017b82 */ /* 0x000e240000000800 */
[----:B------:R-:W1:Y:S01]  /*0010*/  S2R R0, SR_TID.X ;  /* 0x0000000000007919 */ /* 0x000e620000002100 */
[----:B------:R-:W2:Y:S01]  /*0020*/  S2R R5, SR_CTAID.X ;  /* 0x0000000000057919 */ /* 0x000ea20000002500 */
[----:B-1----:R-:W-:-:S05]  /*0030*/  IMAD.SHL.U32 R0, R0, 0x2, RZ ;  /* 0x0000000200007824 */ /* 0x002fca00078e00ff */
[----:B------:R-:W-:-:S05]  /*0040*/  LOP3.LUT R0, R0, 0x3e, RZ, 0xc0, !PT ;  /* 0x0000003e00007812 */ /* 0x000fca00078ec0ff */
[----:B--2---:R-:W-:-:S04]  /*0050*/  IMAD R5, R5, 0x40, R0 ;  /* 0x0000004005057824 */ /* 0x004fc800078e0200 */
[C---:B------:R-:W-:Y:S01]  /*0060*/  VIADD R0, R5.reuse, 0x1 ;  /* 0x0000000105007836 */ /* 0x040fe20000000000 */
[----:B------:R-:W-:Y:S02]  /*0070*/  I2FP.F32.S32 R2, R5 ;  /* 0x0000000500027245 */ /* 0x000fe40000201400 */
[----:B------:R-:W-:Y:S02]  /*0080*/  ISETP.GE.AND P0, PT, R5, 0x40, PT ;  /* 0x000000400500780c */ /* 0x000fe40003f06270 */
[----:B------:R-:W-:Y:S01]  /*0090*/  I2FP.F32.S32 R0, R0 ;  /* 0x0000000000007245 */ /* 0x000fe20000201400 */
[----:B------:R-:W-:-:S04]  /*00a0*/  FMUL R2, R2, 0.4920634925365447998 ;  /* 0x3efbefbf02027820 */ /* 0x000fc80000400000 */
[----:B------:R-:W-:Y:S01]  /*00b0*/  FMUL R0, R0, 0.4920634925365447998 ;  /* 0x3efbefbf00007820 */ /* 0x000fe20000400000 */
[----:B------:R-:W-:Y:S02]  /*00c0*/  FMNMX R4, RZ, R2, !PT ;  /* 0x00000002ff047209 */ /* 0x000fe40007800000 */
[----:B------:R-:W1:Y:S02]  /*00d0*/  LDC.64 R2, c[0x0][0x210] ;  /* 0x00008400ff027b82 */ /* 0x000e640000000a00 */
[----:B------:R-:W-:Y:S02]  /*00e0*/  FMNMX R0, RZ, R0, !PT ;  /* 0x00000000ff007209 */ /* 0x000fe40007800000 */
[----:B------:R-:W2:Y:S08]  /*00f0*/  F2I.TRUNC.NTZ R4, R4 ;  /* 0x0000000400047305 */ /* 0x000eb0000020f100 */
[----:B------:R-:W3:Y:S01]  /*0100*/  F2I.TRUNC.NTZ R0, R0 ;  /* 0x0000000000007305 */ /* 0x000ee2000020f100 */
[----:B--2---:R-:W-:-:S05]  /*0110*/  VIMNMX R6, R4, 0x1e, PT ;  /* 0x0000001e04067848 */ /* 0x004fca0003fe0100 */
[----:B------:R-:W-:Y:S02]  /*0120*/  VIADD R6, R6, 0x1 ;  /* 0x0000000106067836 */ /* 0x000fe40000000000 */
[----:B-1----:R-:W-:Y:S01]  /*0130*/  IMAD.WIDE R2, R5, 0x8, R2 ;  /* 0x0000000805027825 */ /* 0x002fe200078e0202 */
[----:B---3--:R-:W-:Y:S02]  /*0140*/  VIMNMX R7, R0, 0x1e, PT ;  /* 0x0000001e00077848 */ /* 0x008fe40003fe0100 */
[----:B------:R-:W-:-:S03]  /*0150*/  SHF.R.S32.HI R5, RZ, 0x1f, R6 ;  /* 0x0000001fff057819 */ /* 0x000fc60000011406 */
[----:B------:R-:W-:-:S05]  /*0160*/  VIADD R8, R7, 0x1 ;  /* 0x0000000107087836 */ /* 0x000fca0000000000 */
[----:B------:R-:W-:Y:S01]  /*0170*/  SHF.R.S32.HI R7, RZ, 0x1f, R8 ;  /* 0x0000001fff077819 */ /* 0x000fe20000011408 */
[----:B------:R-:W-:Y:S06]  /*0180*/  @P0 EXIT ;  /* 0x000000000000094d */ /* 0x000fec0003800000 */
[----:B------:R-:W-:Y:S01]  /*0190*/  IMAD.MOV.U32 R4, RZ, RZ, R6 ;  /* 0x000000ffff047224 */ /* 0x000fe200078e0006 */
[----:B------:R-:W-:Y:S01]  /*01a0*/  ULDC.64 UR4, c[0x0][0x208] ;  /* 0x0000820000047ab9 */ /* 0x000fe20000000a00 */
[----:B------:R-:W-:-:S05]  /*01b0*/  IMAD.MOV.U32 R6, RZ, RZ, R8 ;  /* 0x000000ffff067224 */ /* 0x000fca00078e0008 */
[----:B------:R-:W-:Y:S01]  /*01c0*/  STG.E.128 desc[UR4][R2.64], R4 ;  /* 0x0000000402007986 */ /* 0x000fe2000c101d04 */
[----:B------:R-:W-:Y:S05]  /*01d0*/  EXIT ;  /* 0x000000000000794d */ /* 0x000fea0003800000 */
.L_x_0:
[----:B------:R-:W-:-:S00]  /*01e0*/  BRA `(.L_x_0) ;  /* 0xfffffffc00fc7947 */ /* 0x000fc0000383ffff */
[----:B------:R-:W-:-:S00]  /*01f0*/  NOP ;  /* 0x0000000000007918 */ /* 0x000fc00000000000 */
        /* <DEDUP_REMOVED lines=8> */
.L_x_1:


//--------------------- .nv.constant0.triton_poi_fused_add_clamp_20 --------------------------
	.section	.nv.constant0.triton_poi_fused_add_clamp_20,"a",@progbits
	.sectionflags	@""
	.align	4
.nv.constant0.triton_poi_fused_add_clamp_20:
	.zero		540
